//
// Generated by NVIDIA NVVM Compiler
//
// Compiler Build ID: CL-36424714
// Cuda compilation tools, release 13.0, V13.0.88
// Based on NVVM 20.0.0
//

.version 9.0
.target sm_100
.address_size 64

	// .globl	_Z14computeSVValuePfS_iiiS_iS_
// _ZZ14computeSVValuePfS_iiiS_iS_E5cache has been demoted

.visible .entry _Z14computeSVValuePfS_iiiS_iS_(
	.param .u64 .ptr .align 1 _Z14computeSVValuePfS_iiiS_iS__param_0,
	.param .u64 .ptr .align 1 _Z14computeSVValuePfS_iiiS_iS__param_1,
	.param .u32 _Z14computeSVValuePfS_iiiS_iS__param_2,
	.param .u32 _Z14computeSVValuePfS_iiiS_iS__param_3,
	.param .u32 _Z14computeSVValuePfS_iiiS_iS__param_4,
	.param .u64 .ptr .align 1 _Z14computeSVValuePfS_iiiS_iS__param_5,
	.param .u32 _Z14computeSVValuePfS_iiiS_iS__param_6,
	.param .u64 .ptr .align 1 _Z14computeSVValuePfS_iiiS_iS__param_7
)
{
	.reg .pred 	%p<13>;
	.reg .b32 	%r<156>;
	.reg .b32 	%f<166>;
	.reg .b64 	%rd<110>;
	// demoted variable
	.shared .align 4 .b8 _ZZ14computeSVValuePfS_iiiS_iS_E5cache[16];
	ld.param.u64 	%rd5, [_Z14computeSVValuePfS_iiiS_iS__param_0];
	ld.param.u64 	%rd6, [_Z14computeSVValuePfS_iiiS_iS__param_1];
	ld.param.u32 	%r72, [_Z14computeSVValuePfS_iiiS_iS__param_3];
	ld.param.u32 	%r74, [_Z14computeSVValuePfS_iiiS_iS__param_6];
	ld.param.u64 	%rd7, [_Z14computeSVValuePfS_iiiS_iS__param_7];
	cvta.to.global.u64 	%rd1, %rd7;
	cvta.to.global.u64 	%rd2, %rd6;
	cvta.to.global.u64 	%rd3, %rd5;
	mov.u32 	%r1, %tid.x;
	mov.u32 	%r2, %ctaid.x;
	shl.b32 	%r3, %r2, 2;
	add.s32 	%r152, %r3, %r1;
	setp.ge.s32 	%p1, %r152, %r74;
	mov.f32 	%f165, 0f00000000;
	@%p1 bra 	$L__BB0_12;
	add.s32 	%r5, %r152, 4;
	max.s32 	%r75, %r74, %r5;
	not.b32 	%r76, %r1;
	add.s32 	%r77, %r75, %r76;
	sub.s32 	%r6, %r77, %r3;
	shr.u32 	%r78, %r6, 2;
	add.s32 	%r7, %r78, 1;
	setp.lt.u32 	%p2, %r6, 28;
	mov.f32 	%f165, 0f00000000;
	@%p2 bra 	$L__BB0_4;
	ld.param.u32 	%r129, [_Z14computeSVValuePfS_iiiS_iS__param_4];
	ld.param.u32 	%r125, [_Z14computeSVValuePfS_iiiS_iS__param_2];
	add.s32 	%r79, %r152, 28;
	mul.lo.s32 	%r80, %r129, %r79;
	add.s32 	%r150, %r125, %r80;
	add.s32 	%r149, %r72, %r80;
	add.s32 	%r81, %r152, 24;
	mul.lo.s32 	%r82, %r129, %r81;
	add.s32 	%r148, %r72, %r82;
	add.s32 	%r147, %r125, %r82;
	add.s32 	%r83, %r152, 16;
	mul.lo.s32 	%r84, %r129, %r83;
	add.s32 	%r146, %r125, %r84;
	add.s32 	%r145, %r72, %r84;
	add.s32 	%r85, %r152, 20;
	mul.lo.s32 	%r86, %r129, %r85;
	add.s32 	%r144, %r125, %r86;
	add.s32 	%r143, %r72, %r86;
	add.s32 	%r87, %r152, 12;
	mul.lo.s32 	%r88, %r129, %r87;
	add.s32 	%r142, %r125, %r88;
	add.s32 	%r141, %r72, %r88;
	add.s32 	%r89, %r152, 8;
	mul.lo.s32 	%r90, %r129, %r89;
	add.s32 	%r140, %r72, %r90;
	add.s32 	%r139, %r125, %r90;
	mul.lo.s32 	%r91, %r129, %r5;
	add.s32 	%r138, %r125, %r91;
	add.s32 	%r137, %r72, %r91;
	mul.lo.s32 	%r92, %r129, %r152;
	add.s32 	%r136, %r125, %r92;
	add.s32 	%r135, %r72, %r92;
	and.b32  	%r93, %r7, 2147483640;
	neg.s32 	%r134, %r93;
	mov.f32 	%f165, 0f00000000;
$L__BB0_3:
	.pragma "nounroll";
	ld.param.u32 	%r130, [_Z14computeSVValuePfS_iiiS_iS__param_4];
	mul.wide.s32 	%rd8, %r136, 4;
	add.s64 	%rd9, %rd3, %rd8;
	ld.global.f32 	%f17, [%rd9];
	mul.wide.s32 	%rd10, %r135, 4;
	add.s64 	%rd11, %rd3, %rd10;
	ld.global.f32 	%f18, [%rd11];
	mul.f32 	%f19, %f17, %f18;
	mov.f32 	%f20, 0f00000000;
	sub.f32 	%f21, %f20, %f19;
	add.s64 	%rd12, %rd2, %rd8;
	ld.global.f32 	%f22, [%rd12];
	add.s64 	%rd13, %rd2, %rd10;
	ld.global.f32 	%f23, [%rd13];
	fma.rn.f32 	%f24, %f22, %f23, %f21;
	mul.wide.u32 	%rd14, %r152, 4;
	add.s64 	%rd15, %rd1, %rd14;
	ld.global.f32 	%f25, [%rd15];
	fma.rn.f32 	%f26, %f25, %f24, %f165;
	mul.wide.s32 	%rd16, %r138, 4;
	add.s64 	%rd17, %rd3, %rd16;
	ld.global.f32 	%f27, [%rd17];
	mul.wide.s32 	%rd18, %r137, 4;
	add.s64 	%rd19, %rd3, %rd18;
	ld.global.f32 	%f28, [%rd19];
	mul.f32 	%f29, %f27, %f28;
	sub.f32 	%f30, %f20, %f29;
	add.s64 	%rd20, %rd2, %rd16;
	ld.global.f32 	%f31, [%rd20];
	add.s64 	%rd21, %rd2, %rd18;
	ld.global.f32 	%f32, [%rd21];
	fma.rn.f32 	%f33, %f31, %f32, %f30;
	ld.global.f32 	%f34, [%rd15+16];
	fma.rn.f32 	%f35, %f34, %f33, %f26;
	mul.wide.s32 	%rd22, %r139, 4;
	add.s64 	%rd23, %rd3, %rd22;
	ld.global.f32 	%f36, [%rd23];
	mul.wide.s32 	%rd24, %r140, 4;
	add.s64 	%rd25, %rd3, %rd24;
	ld.global.f32 	%f37, [%rd25];
	mul.f32 	%f38, %f36, %f37;
	sub.f32 	%f39, %f20, %f38;
	add.s64 	%rd26, %rd2, %rd22;
	ld.global.f32 	%f40, [%rd26];
	add.s64 	%rd27, %rd2, %rd24;
	ld.global.f32 	%f41, [%rd27];
	fma.rn.f32 	%f42, %f40, %f41, %f39;
	ld.global.f32 	%f43, [%rd15+32];
	fma.rn.f32 	%f44, %f43, %f42, %f35;
	mul.wide.s32 	%rd28, %r142, 4;
	add.s64 	%rd29, %rd3, %rd28;
	ld.global.f32 	%f45, [%rd29];
	mul.wide.s32 	%rd30, %r141, 4;
	add.s64 	%rd31, %rd3, %rd30;
	ld.global.f32 	%f46, [%rd31];
	mul.f32 	%f47, %f45, %f46;
	sub.f32 	%f48, %f20, %f47;
	add.s64 	%rd32, %rd2, %rd28;
	ld.global.f32 	%f49, [%rd32];
	add.s64 	%rd33, %rd2, %rd30;
	ld.global.f32 	%f50, [%rd33];
	fma.rn.f32 	%f51, %f49, %f50, %f48;
	ld.global.f32 	%f52, [%rd15+48];
	fma.rn.f32 	%f53, %f52, %f51, %f44;
	mul.wide.s32 	%rd34, %r146, 4;
	add.s64 	%rd35, %rd3, %rd34;
	ld.global.f32 	%f54, [%rd35];
	mul.wide.s32 	%rd36, %r145, 4;
	add.s64 	%rd37, %rd3, %rd36;
	ld.global.f32 	%f55, [%rd37];
	mul.f32 	%f56, %f54, %f55;
	sub.f32 	%f57, %f20, %f56;
	add.s64 	%rd38, %rd2, %rd34;
	ld.global.f32 	%f58, [%rd38];
	add.s64 	%rd39, %rd2, %rd36;
	ld.global.f32 	%f59, [%rd39];
	fma.rn.f32 	%f60, %f58, %f59, %f57;
	ld.global.f32 	%f61, [%rd15+64];
	fma.rn.f32 	%f62, %f61, %f60, %f53;
	mul.wide.s32 	%rd40, %r144, 4;
	add.s64 	%rd41, %rd3, %rd40;
	ld.global.f32 	%f63, [%rd41];
	mul.wide.s32 	%rd42, %r143, 4;
	add.s64 	%rd43, %rd3, %rd42;
	ld.global.f32 	%f64, [%rd43];
	mul.f32 	%f65, %f63, %f64;
	sub.f32 	%f66, %f20, %f65;
	add.s64 	%rd44, %rd2, %rd40;
	ld.global.f32 	%f67, [%rd44];
	add.s64 	%rd45, %rd2, %rd42;
	ld.global.f32 	%f68, [%rd45];
	fma.rn.f32 	%f69, %f67, %f68, %f66;
	ld.global.f32 	%f70, [%rd15+80];
	fma.rn.f32 	%f71, %f70, %f69, %f62;
	mul.wide.s32 	%rd46, %r147, 4;
	add.s64 	%rd47, %rd3, %rd46;
	ld.global.f32 	%f72, [%rd47];
	mul.wide.s32 	%rd48, %r148, 4;
	add.s64 	%rd49, %rd3, %rd48;
	ld.global.f32 	%f73, [%rd49];
	mul.f32 	%f74, %f72, %f73;
	sub.f32 	%f75, %f20, %f74;
	add.s64 	%rd50, %rd2, %rd46;
	ld.global.f32 	%f76, [%rd50];
	add.s64 	%rd51, %rd2, %rd48;
	ld.global.f32 	%f77, [%rd51];
	fma.rn.f32 	%f78, %f76, %f77, %f75;
	ld.global.f32 	%f79, [%rd15+96];
	fma.rn.f32 	%f80, %f79, %f78, %f71;
	mul.wide.s32 	%rd52, %r150, 4;
	add.s64 	%rd53, %rd3, %rd52;
	ld.global.f32 	%f81, [%rd53];
	mul.wide.s32 	%rd54, %r149, 4;
	add.s64 	%rd55, %rd3, %rd54;
	ld.global.f32 	%f82, [%rd55];
	mul.f32 	%f83, %f81, %f82;
	sub.f32 	%f84, %f20, %f83;
	add.s64 	%rd56, %rd2, %rd52;
	ld.global.f32 	%f85, [%rd56];
	add.s64 	%rd57, %rd2, %rd54;
	ld.global.f32 	%f86, [%rd57];
	fma.rn.f32 	%f87, %f85, %f86, %f84;
	ld.global.f32 	%f88, [%rd15+112];
	fma.rn.f32 	%f165, %f88, %f87, %f80;
	add.s32 	%r152, %r152, 32;
	shl.b32 	%r94, %r130, 5;
	add.s32 	%r150, %r150, %r94;
	add.s32 	%r149, %r149, %r94;
	add.s32 	%r148, %r148, %r94;
	add.s32 	%r147, %r147, %r94;
	add.s32 	%r146, %r146, %r94;
	add.s32 	%r145, %r145, %r94;
	add.s32 	%r144, %r144, %r94;
	add.s32 	%r143, %r143, %r94;
	add.s32 	%r142, %r142, %r94;
	add.s32 	%r141, %r141, %r94;
	add.s32 	%r140, %r140, %r94;
	add.s32 	%r139, %r139, %r94;
	add.s32 	%r138, %r138, %r94;
	add.s32 	%r137, %r137, %r94;
	add.s32 	%r136, %r136, %r94;
	add.s32 	%r135, %r135, %r94;
	add.s32 	%r134, %r134, 8;
	setp.ne.s32 	%p3, %r134, 0;
	@%p3 bra 	$L__BB0_3;
$L__BB0_4:
	and.b32  	%r62, %r7, 7;
	setp.eq.s32 	%p4, %r62, 0;
	@%p4 bra 	$L__BB0_12;
	setp.lt.u32 	%p5, %r62, 4;
	@%p5 bra 	$L__BB0_7;
	ld.param.u32 	%r131, [_Z14computeSVValuePfS_iiiS_iS__param_4];
	ld.param.u32 	%r126, [_Z14computeSVValuePfS_iiiS_iS__param_2];
	mul.lo.s32 	%r95, %r152, %r131;
	add.s32 	%r96, %r95, %r126;
	mul.wide.s32 	%rd58, %r96, 4;
	add.s64 	%rd59, %rd3, %rd58;
	ld.global.f32 	%f90, [%rd59];
	add.s32 	%r97, %r95, %r72;
	mul.wide.s32 	%rd60, %r97, 4;
	add.s64 	%rd61, %rd3, %rd60;
	ld.global.f32 	%f91, [%rd61];
	mul.f32 	%f92, %f90, %f91;
	mov.f32 	%f93, 0f00000000;
	sub.f32 	%f94, %f93, %f92;
	add.s64 	%rd62, %rd2, %rd58;
	ld.global.f32 	%f95, [%rd62];
	add.s64 	%rd63, %rd2, %rd60;
	ld.global.f32 	%f96, [%rd63];
	fma.rn.f32 	%f97, %f95, %f96, %f94;
	mul.wide.u32 	%rd64, %r152, 4;
	add.s64 	%rd65, %rd1, %rd64;
	ld.global.f32 	%f98, [%rd65];
	fma.rn.f32 	%f99, %f98, %f97, %f165;
	shl.b32 	%r98, %r131, 2;
	add.s32 	%r99, %r95, %r98;
	add.s32 	%r100, %r99, %r126;
	mul.wide.s32 	%rd66, %r100, 4;
	add.s64 	%rd67, %rd3, %rd66;
	ld.global.f32 	%f100, [%rd67];
	add.s32 	%r101, %r99, %r72;
	mul.wide.s32 	%rd68, %r101, 4;
	add.s64 	%rd69, %rd3, %rd68;
	ld.global.f32 	%f101, [%rd69];
	mul.f32 	%f102, %f100, %f101;
	sub.f32 	%f103, %f93, %f102;
	add.s64 	%rd70, %rd2, %rd66;
	ld.global.f32 	%f104, [%rd70];
	add.s64 	%rd71, %rd2, %rd68;
	ld.global.f32 	%f105, [%rd71];
	fma.rn.f32 	%f106, %f104, %f105, %f103;
	ld.global.f32 	%f107, [%rd65+16];
	fma.rn.f32 	%f108, %f107, %f106, %f99;
	shl.b32 	%r102, %r131, 3;
	add.s32 	%r103, %r102, %r95;
	add.s32 	%r104, %r103, %r126;
	mul.wide.s32 	%rd72, %r104, 4;
	add.s64 	%rd73, %rd3, %rd72;
	ld.global.f32 	%f109, [%rd73];
	add.s32 	%r105, %r103, %r72;
	mul.wide.s32 	%rd74, %r105, 4;
	add.s64 	%rd75, %rd3, %rd74;
	ld.global.f32 	%f110, [%rd75];
	mul.f32 	%f111, %f109, %f110;
	sub.f32 	%f112, %f93, %f111;
	add.s64 	%rd76, %rd2, %rd72;
	ld.global.f32 	%f113, [%rd76];
	add.s64 	%rd77, %rd2, %rd74;
	ld.global.f32 	%f114, [%rd77];
	fma.rn.f32 	%f115, %f113, %f114, %f112;
	ld.global.f32 	%f116, [%rd65+32];
	fma.rn.f32 	%f117, %f116, %f115, %f108;
	add.s32 	%r106, %r103, %r98;
	add.s32 	%r107, %r106, %r126;
	mul.wide.s32 	%rd78, %r107, 4;
	add.s64 	%rd79, %rd3, %rd78;
	ld.global.f32 	%f118, [%rd79];
	add.s32 	%r108, %r106, %r72;
	mul.wide.s32 	%rd80, %r108, 4;
	add.s64 	%rd81, %rd3, %rd80;
	ld.global.f32 	%f119, [%rd81];
	mul.f32 	%f120, %f118, %f119;
	sub.f32 	%f121, %f93, %f120;
	add.s64 	%rd82, %rd2, %rd78;
	ld.global.f32 	%f122, [%rd82];
	add.s64 	%rd83, %rd2, %rd80;
	ld.global.f32 	%f123, [%rd83];
	fma.rn.f32 	%f124, %f122, %f123, %f121;
	ld.global.f32 	%f125, [%rd65+48];
	fma.rn.f32 	%f165, %f125, %f124, %f117;
	add.s32 	%r152, %r152, 16;
$L__BB0_7:
	and.b32  	%r109, %r7, 3;
	setp.eq.s32 	%p6, %r109, 0;
	@%p6 bra 	$L__BB0_12;
	setp.eq.s32 	%p7, %r109, 1;
	@%p7 bra 	$L__BB0_10;
	ld.param.u32 	%r132, [_Z14computeSVValuePfS_iiiS_iS__param_4];
	ld.param.u32 	%r127, [_Z14computeSVValuePfS_iiiS_iS__param_2];
	mul.lo.s32 	%r110, %r152, %r132;
	add.s32 	%r111, %r110, %r127;
	mul.wide.s32 	%rd84, %r111, 4;
	add.s64 	%rd85, %rd3, %rd84;
	ld.global.f32 	%f127, [%rd85];
	add.s32 	%r112, %r110, %r72;
	mul.wide.s32 	%rd86, %r112, 4;
	add.s64 	%rd87, %rd3, %rd86;
	ld.global.f32 	%f128, [%rd87];
	mul.f32 	%f129, %f127, %f128;
	mov.f32 	%f130, 0f00000000;
	sub.f32 	%f131, %f130, %f129;
	add.s64 	%rd88, %rd2, %rd84;
	ld.global.f32 	%f132, [%rd88];
	add.s64 	%rd89, %rd2, %rd86;
	ld.global.f32 	%f133, [%rd89];
	fma.rn.f32 	%f134, %f132, %f133, %f131;
	mul.wide.u32 	%rd90, %r152, 4;
	add.s64 	%rd91, %rd1, %rd90;
	ld.global.f32 	%f135, [%rd91];
	fma.rn.f32 	%f136, %f135, %f134, %f165;
	shl.b32 	%r113, %r132, 2;
	add.s32 	%r114, %r110, %r113;
	add.s32 	%r115, %r114, %r127;
	mul.wide.s32 	%rd92, %r115, 4;
	add.s64 	%rd93, %rd3, %rd92;
	ld.global.f32 	%f137, [%rd93];
	add.s32 	%r116, %r114, %r72;
	mul.wide.s32 	%rd94, %r116, 4;
	add.s64 	%rd95, %rd3, %rd94;
	ld.global.f32 	%f138, [%rd95];
	mul.f32 	%f139, %f137, %f138;
	sub.f32 	%f140, %f130, %f139;
	add.s64 	%rd96, %rd2, %rd92;
	ld.global.f32 	%f141, [%rd96];
	add.s64 	%rd97, %rd2, %rd94;
	ld.global.f32 	%f142, [%rd97];
	fma.rn.f32 	%f143, %f141, %f142, %f140;
	ld.global.f32 	%f144, [%rd91+16];
	fma.rn.f32 	%f165, %f144, %f143, %f136;
	add.s32 	%r152, %r152, 8;
$L__BB0_10:
	and.b32  	%r117, %r6, 4;
	setp.ne.s32 	%p8, %r117, 0;
	@%p8 bra 	$L__BB0_12;
	ld.param.u32 	%r133, [_Z14computeSVValuePfS_iiiS_iS__param_4];
	ld.param.u32 	%r128, [_Z14computeSVValuePfS_iiiS_iS__param_2];
	mul.lo.s32 	%r118, %r152, %r133;
	add.s32 	%r119, %r118, %r128;
	mul.wide.s32 	%rd98, %r119, 4;
	add.s64 	%rd99, %rd3, %rd98;
	ld.global.f32 	%f145, [%rd99];
	add.s32 	%r120, %r118, %r72;
	mul.wide.s32 	%rd100, %r120, 4;
	add.s64 	%rd101, %rd3, %rd100;
	ld.global.f32 	%f146, [%rd101];
	mul.f32 	%f147, %f145, %f146;
	mov.f32 	%f148, 0f00000000;
	sub.f32 	%f149, %f148, %f147;
	add.s64 	%rd102, %rd2, %rd98;
	ld.global.f32 	%f150, [%rd102];
	add.s64 	%rd103, %rd2, %rd100;
	ld.global.f32 	%f151, [%rd103];
	fma.rn.f32 	%f152, %f150, %f151, %f149;
	mul.wide.u32 	%rd104, %r152, 4;
	add.s64 	%rd105, %rd1, %rd104;
	ld.global.f32 	%f153, [%rd105];
	fma.rn.f32 	%f165, %f153, %f152, %f165;
$L__BB0_12:
	shl.b32 	%r121, %r1, 2;
	mov.u32 	%r122, _ZZ14computeSVValuePfS_iiiS_iS_E5cache;
	add.s32 	%r67, %r122, %r121;
	st.shared.f32 	[%r67], %f165;
	bar.sync 	0;
	mov.u32 	%r155, %ntid.x;
	setp.lt.u32 	%p9, %r155, 2;
	@%p9 bra 	$L__BB0_16;
$L__BB0_13:
	shr.u32 	%r70, %r155, 1;
	setp.ge.u32 	%p10, %r1, %r70;
	@%p10 bra 	$L__BB0_15;
	shl.b32 	%r123, %r70, 2;
	add.s32 	%r124, %r67, %r123;
	ld.shared.f32 	%f154, [%r124];
	ld.shared.f32 	%f155, [%r67];
	add.f32 	%f156, %f154, %f155;
	st.shared.f32 	[%r67], %f156;
$L__BB0_15:
	bar.sync 	0;
	setp.gt.u32 	%p11, %r155, 3;
	mov.u32 	%r155, %r70;
	@%p11 bra 	$L__BB0_13;
$L__BB0_16:
	setp.ne.s32 	%p12, %r1, 0;
	@%p12 bra 	$L__BB0_18;
	ld.param.u64 	%rd109, [_Z14computeSVValuePfS_iiiS_iS__param_5];
	ld.shared.f32 	%f157, [_ZZ14computeSVValuePfS_iiiS_iS_E5cache];
	cvta.to.global.u64 	%rd106, %rd109;
	mul.wide.u32 	%rd107, %r2, 4;
	add.s64 	%rd108, %rd106, %rd107;
	st.global.f32 	[%rd108], %f157;
$L__BB0_18:
	ret;

}


// ===== COMPILED SASS (sm_100) =====

	.target	sm_100

	.elftype	@"ET_EXEC"


//--------------------- .note.nv.tkinfo           --------------------------
	.section	.note.nv.tkinfo,"",@"SHT_NOTE"
	.sectionflags	@"SHF_NOTE_NV_TKINFO"
	.tkinfo
        /*0018*/ 	.word	0x00000002
        /*0030*/ 	.string	""
        /*0030*/ 	.string	"ptxas"
        /*0030*/ 	.string	"Cuda compilation tools, release 13.0, V13.0.88"
        /*0030*/ 	.string	"Build cuda_13.0.r13.0/compiler.36424714_0"
        /*0030*/ 	.string	"-arch sm_100 -m 64 "



//--------------------- .note.nv.cuinfo           --------------------------
	.section	.note.nv.cuinfo,"",@"SHT_NOTE"
	.sectionflags	@"SHF_NOTE_NV_CUINFO"
        /*0018*/ 	.short	0x0002
        /*001a*/ 	.short	0x0064
        /*001c*/ 	.short	0x0082
	.zero		2


//--------------------- .nv.info                  --------------------------
	.section	.nv.info,"",@"SHT_CUDA_INFO"
	.align	4


	//----- nvinfo : EIATTR_REGCOUNT
	.align		4
        /*0000*/ 	.byte	0x04, 0x2f
        /*0002*/ 	.short	(.L_1 - .L_0)
	.align		4
.L_0:
        /*0004*/ 	.word	index@(_Z14computeSVValuePfS_iiiS_iS_)
        /*0008*/ 	.word	0x00000028


	//----- nvinfo : EIATTR_FRAME_SIZE
	.align		4
.L_1:
        /*000c*/ 	.byte	0x04, 0x11
        /*000e*/ 	.short	(.L_3 - .L_2)
	.align		4
.L_2:
        /*0010*/ 	.word	index@(_Z14computeSVValuePfS_iiiS_iS_)
        /*0014*/ 	.word	0x00000000


	//----- nvinfo : EIATTR_MIN_STACK_SIZE
	.align		4
.L_3:
        /*0018*/ 	.byte	0x04, 0x12
        /*001a*/ 	.short	(.L_5 - .L_4)
	.align		4
.L_4:
        /*001c*/ 	.word	index@(_Z14computeSVValuePfS_iiiS_iS_)
        /*0020*/ 	.word	0x00000000
.L_5:


//--------------------- .nv.compat                --------------------------
	.section	.nv.compat,"",@"SHT_CUDA_COMPAT_INFO"
	.align	4
        /*0000*/ 	.byte	0x02, 0x09, 0x00, 0x00, 0x02, 0x02, 0x01, 0x00, 0x02, 0x05, 0x05, 0x00, 0x03, 0x07, 0x01, 0x01
        /*0010*/ 	.byte	0x02, 0x03, 0x00, 0x00, 0x02, 0x06, 0x01, 0x00, 0x04, 0x0b, 0x08, 0x00, 0x09, 0x00, 0x00, 0x00
        /*0020*/ 	.byte	0x00, 0x00, 0x00, 0x00


//--------------------- .nv.info._Z14computeSVValuePfS_iiiS_iS_ --------------------------
	.section	.nv.info._Z14computeSVValuePfS_iiiS_iS_,"",@"SHT_CUDA_INFO"
	.sectionflags	@""
	.align	4


	//----- nvinfo : EIATTR_CUDA_API_VERSION
	.align		4
        /*0000*/ 	.byte	0x04, 0x37
        /*0002*/ 	.short	(.L_7 - .L_6)
.L_6:
        /*0004*/ 	.word	0x00000082


	//----- nvinfo : EIATTR_KPARAM_INFO
	.align		4
.L_7:
        /*0008*/ 	.byte	0x04, 0x17
        /*000a*/ 	.short	(.L_9 - .L_8)
.L_8:
        /*000c*/ 	.word	0x00000000
        /*0010*/ 	.short	0x0007
        /*0012*/ 	.short	0x0030
        /*0014*/ 	.byte	0x00, 0xf5, 0x21, 0x00


	//----- nvinfo : EIATTR_KPARAM_INFO
	.align		4
.L_9:
        /*0018*/ 	.byte	0x04, 0x17
        /*001a*/ 	.short	(.L_11 - .L_10)
.L_10:
        /*001c*/ 	.word	0x00000000
        /*0020*/ 	.short	0x0006
        /*0022*/ 	.short	0x0028
        /*0024*/ 	.byte	0x00, 0xf0, 0x11, 0x00


	//----- nvinfo : EIATTR_KPARAM_INFO
	.align		4
.L_11:
        /*0028*/ 	.byte	0x04, 0x17
        /*002a*/ 	.short	(.L_13 - .L_12)
.L_12:
        /*002c*/ 	.word	0x00000000
        /*0030*/ 	.short	0x0005
        /*0032*/ 	.short	0x0020
        /*0034*/ 	.byte	0x00, 0xf5, 0x21, 0x00


	//----- nvinfo : EIATTR_KPARAM_INFO
	.align		4
.L_13:
        /*0038*/ 	.byte	0x04, 0x17
        /*003a*/ 	.short	(.L_15 - .L_14)
.L_14:
        /*003c*/ 	.word	0x00000000
        /*0040*/ 	.short	0x0004
        /*0042*/ 	.short	0x0018
        /*0044*/ 	.byte	0x00, 0xf0, 0x11, 0x00


	//----- nvinfo : EIATTR_KPARAM_INFO
	.align		4
.L_15:
        /*0048*/ 	.byte	0x04, 0x17
        /*004a*/ 	.short	(.L_17 - .L_16)
.L_16:
        /*004c*/ 	.word	0x00000000
        /*0050*/ 	.short	0x0003
        /*0052*/ 	.short	0x0014
        /*0054*/ 	.byte	0x00, 0xf0, 0x11, 0x00


	//----- nvinfo : EIATTR_KPARAM_INFO
	.align		4
.L_17:
        /*0058*/ 	.byte	0x04, 0x17
        /*005a*/ 	.short	(.L_19 - .L_18)
.L_18:
        /*005c*/ 	.word	0x00000000
        /*0060*/ 	.short	0x0002
        /*0062*/ 	.short	0x0010
        /*0064*/ 	.byte	0x00, 0xf0, 0x11, 0x00


	//----- nvinfo : EIATTR_KPARAM_INFO
	.align		4
.L_19:
        /*0068*/ 	.byte	0x04, 0x17
        /*006a*/ 	.short	(.L_21 - .L_20)
.L_20:
        /*006c*/ 	.word	0x00000000
        /*0070*/ 	.short	0x0001
        /*0072*/ 	.short	0x0008
        /*0074*/ 	.byte	0x00, 0xf5, 0x21, 0x00


	//----- nvinfo : EIATTR_KPARAM_INFO
	.align		4
.L_21:
        /*0078*/ 	.byte	0x04, 0x17
        /*007a*/ 	.short	(.L_23 - .L_22)
.L_22:
        /*007c*/ 	.word	0x00000000
        /*0080*/ 	.short	0x0000
        /*0082*/ 	.short	0x0000
        /*0084*/ 	.byte	0x00, 0xf5, 0x21, 0x00


	//----- nvinfo : EIATTR_SPARSE_MMA_MASK
	.align		4
.L_23:
        /*0088*/ 	.byte	0x03, 0x50
        /*008a*/ 	.short	0x0000


	//----- nvinfo : EIATTR_MAXREG_COUNT
	.align		4
        /*008c*/ 	.byte	0x03, 0x1b
        /*008e*/ 	.short	0x00ff


	//----- nvinfo : EIATTR_NUM_BARRIERS
	.align		4
        /*0090*/ 	.byte	0x02, 0x4c
        /*0092*/ 	.byte	0x01
	.zero		1


	//----- nvinfo : EIATTR_MERCURY_ISA_VERSION
	.align		4
        /*0094*/ 	.byte	0x03, 0x5f
        /*0096*/ 	.short	0x0101


	//----- nvinfo : EIATTR_VRC_CTA_INIT_COUNT
	.align		4
        /*0098*/ 	.byte	0x02, 0x4a
	.zero		1
	.zero		1


	//----- nvinfo : EIATTR_EXIT_INSTR_OFFSETS
	.align		4
        /*009c*/ 	.byte	0x04, 0x1c
        /*009e*/ 	.short	(.L_25 - .L_24)


	//   ....[0]....
.L_24:
        /*00a0*/ 	.word	0x000014b0


	//   ....[1]....
        /*00a4*/ 	.word	0x00001530


	//----- nvinfo : EIATTR_CRS_STACK_SIZE
	.align		4
.L_25:
        /*00a8*/ 	.byte	0x04, 0x1e
        /*00aa*/ 	.short	(.L_27 - .L_26)
.L_26:
        /*00ac*/ 	.word	0x00000000


	//----- nvinfo : EIATTR_CBANK_PARAM_SIZE
	.align		4
.L_27:
        /*00b0*/ 	.byte	0x03, 0x19
        /*00b2*/ 	.short	0x0038


	//----- nvinfo : EIATTR_PARAM_CBANK
	.align		4
        /*00b4*/ 	.byte	0x04, 0x0a
        /*00b6*/ 	.short	(.L_29 - .L_28)
	.align		4
.L_28:
        /*00b8*/ 	.word	index@(.nv.constant0._Z14computeSVValuePfS_iiiS_iS_)
        /*00bc*/ 	.short	0x0380
        /*00be*/ 	.short	0x0038


	//----- nvinfo : EIATTR_SW_WAR
	.align		4
.L_29:
        /*00c0*/ 	.byte	0x04, 0x36
        /*00c2*/ 	.short	(.L_31 - .L_30)
.L_30:
        /*00c4*/ 	.word	0x00000008
.L_31:


//--------------------- .nv.callgraph             --------------------------
	.section	.nv.callgraph,"",@"SHT_CUDA_CALLGRAPH"
	.align	4
	.sectionentsize	8
	.align		4
        /*0000*/ 	.word	0x00000000
	.align		4
        /*0004*/ 	.word	0xffffffff
	.align		4
        /*0008*/ 	.word	0x00000000
	.align		4
        /*000c*/ 	.word	0xfffffffe
	.align		4
        /*0010*/ 	.word	0x00000000
	.align		4
        /*0014*/ 	.word	0xfffffffd
	.align		4
        /*0018*/ 	.word	0x00000000
	.align		4
        /*001c*/ 	.word	0xfffffffc


//--------------------- .text._Z14computeSVValuePfS_iiiS_iS_ --------------------------
	.section	.text._Z14computeSVValuePfS_iiiS_iS_,"ax",@progbits
	.align	128
        .global         _Z14computeSVValuePfS_iiiS_iS_
        .type           _Z14computeSVValuePfS_iiiS_iS_,@function
        .size           _Z14computeSVValuePfS_iiiS_iS_,(.L_x_12 - _Z14computeSVValuePfS_iiiS_iS_)
        .other          _Z14computeSVValuePfS_iiiS_iS_,@"STO_CUDA_ENTRY STV_DEFAULT"
_Z14computeSVValuePfS_iiiS_iS_:
.text._Z14computeSVValuePfS_iiiS_iS_:
[----:B------:R-:W-:Y:S01]  /*0000*/  LDC R1, c[0x0][0x37c] ;  /* 0x0000df00ff017b82 */ /* 0x000fe20000000800 */
[----:B------:R-:W0:Y:S01]  /*0010*/  S2R R3, SR_TID.X ;  /* 0x0000000000037919 */ /* 0x000e220000002100 */
[----:B------:R-:W1:Y:S01]  /*0020*/  LDCU UR4, c[0x0][0x3a8] ;  /* 0x00007500ff0477ac */ /* 0x000e620008000800 */
[----:B------:R-:W-:Y:S01]  /*0030*/  BSSY.RECONVERGENT B0, `(.L_x_0) ;  /* 0x0000130000007945 */ /* 0x000fe20003800200 */
[----:B------:R-:W-:Y:S01]  /*0040*/  HFMA2 R32, -RZ, RZ, 0, 0 ;  /* 0x00000000ff207431 */ /* 0x000fe200000001ff */
[----:B------:R-:W0:Y:S01]  /*0050*/  S2R R2, SR_CTAID.X ;  /* 0x0000000000027919 */ /* 0x000e220000002500 */
[----:B------:R-:W2:Y:S01]  /*0060*/  LDCU.64 UR6, c[0x0][0x358] ;  /* 0x00006b00ff0677ac */ /* 0x000ea20008000a00 */
[----:B0-----:R-:W-:-:S04]  /*0070*/  LEA R28, R2, R3, 0x2 ;  /* 0x00000003021c7211 */ /* 0x001fc800078e10ff */
[----:B-1----:R-:W-:-:S13]  /*0080*/  ISETP.GE.AND P0, PT, R28, UR4, PT ;  /* 0x000000041c007c0c */ /* 0x002fda000bf06270 */
[----:B--2---:R-:W-:Y:S05]  /*0090*/  @P0 BRA `(.L_x_1) ;  /* 0x0000001000a40947 */ /* 0x004fea0003800000 */
[----:B------:R-:W-:Y:S01]  /*00a0*/  IADD3 R25, PT, PT, R28, 0x4, RZ ;  /* 0x000000041c197810 */ /* 0x000fe20007ffe0ff */
[----:B------:R-:W-:Y:S01]  /*00b0*/  BSSY.RECONVERGENT B1, `(.L_x_2) ;  /* 0x000009c000017945 */ /* 0x000fe20003800200 */
[----:B------:R-:W-:Y:S02]  /*00c0*/  LOP3.LUT R3, RZ, R3, RZ, 0x33, !PT ;  /* 0x00000003ff037212 */ /* 0x000fe400078e33ff */
[----:B------:R-:W-:Y:S02]  /*00d0*/  VIMNMX R0, PT, PT, R25, UR4, !PT ;  /* 0x0000000419007c48 */ /* 0x000fe4000ffe0100 */
[----:B------:R-:W-:Y:S02]  /*00e0*/  MOV R32, RZ ;  /* 0x000000ff00207202 */ /* 0x000fe40000000f00 */
[----:B------:R-:W-:-:S05]  /*00f0*/  IADD3 R3, PT, PT, R0, R3, RZ ;  /* 0x0000000300037210 */ /* 0x000fca0007ffe0ff */
[----:B------:R-:W-:-:S05]  /*0100*/  IMAD R5, R2, -0x4, R3 ;  /* 0xfffffffc02057824 */ /* 0x000fca00078e0203 */
[C---:B------:R-:W-:Y:S02]  /*0110*/  ISETP.GE.U32.AND P0, PT, R5.reuse, 0x1c, PT ;  /* 0x0000001c0500780c */ /* 0x040fe40003f06070 */
[----:B------:R-:W-:-:S11]  /*0120*/  LEA.HI R7, R5, 0x1, RZ, 0x1e ;  /* 0x0000000105077811 */ /* 0x000fd600078ff0ff */
[----:B------:R-:W-:Y:S05]  /*0130*/  @!P0 BRA `(.L_x_3) ;  /* 0x00000008004c8947 */ /* 0x000fea0003800000 */
[----:B------:R-:W0:Y:S01]  /*0140*/  LDC R6, c[0x0][0x398] ;  /* 0x0000e600ff067b82 */ /* 0x000e220000000800 */
[----:B------:R-:W0:Y:S01]  /*0150*/  LDCU.64 UR8, c[0x0][0x390] ;  /* 0x00007200ff0877ac */ /* 0x000e220008000a00 */
[C---:B------:R-:W-:Y:S02]  /*0160*/  IADD3 R3, PT, PT, R28.reuse, 0x1c, RZ ;  /* 0x0000001c1c037810 */ /* 0x040fe40007ffe0ff */
[C---:B------:R-:W-:Y:S02]  /*0170*/  IADD3 R9, PT, PT, R28.reuse, 0x18, RZ ;  /* 0x000000181c097810 */ /* 0x040fe40007ffe0ff */
[C---:B------:R-:W-:Y:S02]  /*0180*/  IADD3 R11, PT, PT, R28.reuse, 0x10, RZ ;  /* 0x000000101c0b7810 */ /* 0x040fe40007ffe0ff */
[C---:B------:R-:W-:Y:S02]  /*0190*/  IADD3 R13, PT, PT, R28.reuse, 0x14, RZ ;  /* 0x000000141c0d7810 */ /* 0x040fe40007ffe0ff */
[----:B------:R-:W-:-:S02]  /*01a0*/  IADD3 R15, PT, PT, R28, 0xc, RZ ;  /* 0x0000000c1c0f7810 */ /* 0x000fc40007ffe0ff */
[----:B------:R-:W-:Y:S02]  /*01b0*/  IADD3 R23, PT, PT, R28, 0x8, RZ ;  /* 0x000000081c177810 */ /* 0x000fe40007ffe0ff */
[----:B------:R-:W-:Y:S02]  /*01c0*/  LOP3.LUT R7, R7, 0x7ffffff8, RZ, 0xc0, !PT ;  /* 0x7ffffff807077812 */ /* 0x000fe400078ec0ff */
[----:B------:R-:W-:Y:S02]  /*01d0*/  MOV R32, RZ ;  /* 0x000000ff00207202 */ /* 0x000fe40000000f00 */
[----:B------:R-:W-:Y:S01]  /*01e0*/  IADD3 R7, PT, PT, -R7, RZ, RZ ;  /* 0x000000ff07077210 */ /* 0x000fe20007ffe1ff */
[-C--:B0-----:R-:W-:Y:S02]  /*01f0*/  IMAD R29, R3, R6.reuse, UR8 ;  /* 0x00000008031d7e24 */ /* 0x081fe4000f8e0206 */
[-C--:B------:R-:W-:Y:S02]  /*0200*/  IMAD R8, R9, R6.reuse, UR9 ;  /* 0x0000000909087e24 */ /* 0x080fe4000f8e0206 */
[----:B------:R-:W-:-:S02]  /*0210*/  IMAD R10, R11, R6, UR8 ;  /* 0x000000080b0a7e24 */ /* 0x000fc4000f8e0206 */
[-C--:B------:R-:W-:Y:S02]  /*0220*/  IMAD R12, R13, R6.reuse, UR8 ;  /* 0x000000080d0c7e24 */ /* 0x080fe4000f8e0206 */
[-C--:B------:R-:W-:Y:S02]  /*0230*/  IMAD R14, R15, R6.reuse, UR8 ;  /* 0x000000080f0e7e24 */ /* 0x080fe4000f8e0206 */
[-C--:B------:R-:W-:Y:S02]  /*0240*/  IMAD R22, R23, R6.reuse, UR9 ;  /* 0x0000000917167e24 */ /* 0x080fe4000f8e0206 */
[-C--:B------:R-:W-:Y:S02]  /*0250*/  IMAD R24, R25, R6.reuse, UR8 ;  /* 0x0000000819187e24 */ /* 0x080fe4000f8e0206 */
        /* <DEDUP_REMOVED lines=8> */
[----:B------:R-:W-:-:S07]  /*02e0*/  IMAD R27, R28, R6, UR9 ;  /* 0x000000091c1b7e24 */ /* 0x000fce000f8e0206 */
.L_x_4:
[----:B------:R-:W0:Y:S08]  /*02f0*/  LDC.64 R20, c[0x0][0x380] ;  /* 0x0000e000ff147b82 */ /* 0x000e300000000a00 */
[----:B------:R-:W1:Y:S01]  /*0300*/  LDC.64 R16, c[0x0][0x388] ;  /* 0x0000e200ff107b82 */ /* 0x000e620000000a00 */
[----:B0-----:R-:W-:-:S04]  /*0310*/  IMAD.WIDE R30, R26, 0x4, R20 ;  /* 0x000000041a1e7825 */ /* 0x001fc800078e0214 */
[----:B------:R-:W-:Y:S01]  /*0320*/  IMAD.WIDE R18, R27, 0x4, R20 ;  /* 0x000000041b127825 */ /* 0x000fe200078e0214 */
[----:B------:R1:W2:Y:S04]  /*0330*/  LDG.E R0, desc[UR6][R30.64] ;  /* 0x000000061e007981 */ /* 0x0002a8000c1e1900 */
[----:B------:R0:W2:Y:S01]  /*0340*/  LDG.E R35, desc[UR6][R18.64] ;  /* 0x0000000612237981 */ /* 0x0000a2000c1e1900 */
[----:B-1----:R-:W-:-:S04]  /*0350*/  IMAD.WIDE R30, R26, 0x4, R16 ;  /* 0x000000041a1e7825 */ /* 0x002fc800078e0210 */
[----:B0-----:R-:W-:Y:S01]  /*0360*/  IMAD.WIDE R18, R27, 0x4, R16 ;  /* 0x000000041b127825 */ /* 0x001fe200078e0210 */
[----:B------:R0:W3:Y:S04]  /*0370*/  LDG.E R33, desc[UR6][R30.64] ;  /* 0x000000061e217981 */ /* 0x0000e8000c1e1900 */
[----:B------:R1:W3:Y:S01]  /*0380*/  LDG.E R36, desc[UR6][R18.64] ;  /* 0x0000000612247981 */ /* 0x0002e2000c1e1900 */
[----:B0-----:R-:W-:-:S04]  /*0390*/  IMAD.WIDE R30, R24, 0x4, R20 ;  /* 0x00000004181e7825 */ /* 0x001fc800078e0214 */
[----:B-1----:R-:W-:-:S05]  /*03a0*/  IMAD.WIDE R18, R25, 0x4, R20 ;  /* 0x0000000419127825 */ /* 0x002fca00078e0214 */
[----:B------:R0:W4:Y:S02]  /*03b0*/  LDG.E R4, desc[UR6][R18.64] ;  /* 0x0000000612047981 */ /* 0x000124000c1e1900 */
[----:B0-----:R-:W-:-:S04]  /*03c0*/  IMAD.WIDE R18, R23, 0x4, R20 ;  /* 0x0000000417127825 */ /* 0x001fc800078e0214 */
[----:B--2---:R-:W-:Y:S02]  /*03d0*/  FFMA R34, -R0, R35, RZ ;  /* 0x0000002300227223 */ /* 0x004fe400000001ff */
[----:B------:R0:W4:Y:S02]  /*03e0*/  LDG.E R0, desc[UR6][R30.64] ;  /* 0x000000061e007981 */ /* 0x000124000c1e1900 */
[----:B---3--:R-:W-:Y:S02]  /*03f0*/  FFMA R33, R33, R36, R34 ;  /* 0x0000002421217223 */ /* 0x008fe40000000022 */
[----:B------:R1:W2:Y:S01]  /*0400*/  LDG.E R34, desc[UR6][R18.64] ;  /* 0x0000000612227981 */ /* 0x0002a2000c1e1900 */
[----:B0-----:R-:W-:-:S05]  /*0410*/  IMAD.WIDE R30, R24, 0x4, R16 ;  /* 0x00000004181e7825 */ /* 0x001fca00078e0210 */
[----:B------:R-:W3:Y:S01]  /*0420*/  LDG.E R35, desc[UR6][R30.64] ;  /* 0x000000061e237981 */ /* 0x000ee2000c1e1900 */
[----:B-1----:R-:W-:-:S05]  /*0430*/  IMAD.WIDE R18, R25, 0x4, R16 ;  /* 0x0000000419127825 */ /* 0x002fca00078e0210 */
[----:B------:R0:W3:Y:S02]  /*0440*/  LDG.E R36, desc[UR6][R18.64] ;  /* 0x0000000612247981 */ /* 0x0000e4000c1e1900 */
[----:B0-----:R-:W-:-:S05]  /*0450*/  IMAD.WIDE R18, R22, 0x4, R20 ;  /* 0x0000000416127825 */ /* 0x001fca00078e0214 */
[----:B------:R0:W2:Y:S02]  /*0460*/  LDG.E R37, desc[UR6][R18.64] ;  /* 0x0000000612257981 */ /* 0x0000a4000c1e1900 */
[----:B0-----:R-:W0:Y:S01]  /*0470*/  LDC.64 R18, c[0x0][0x3b0] ;  /* 0x0000ec00ff127b82 */ /* 0x001e220000000a00 */
[----:B------:R-:W-:-:S04]  /*0480*/  IMAD.WIDE R30, R23, 0x4, R16 ;  /* 0x00000004171e7825 */ /* 0x000fc800078e0210 */
[----:B0-----:R-:W-:-:S04]  /*0490*/  IMAD.WIDE.U32 R18, R28, 0x4, R18 ;  /* 0x000000041c127825 */ /* 0x001fc800078e0012 */
[----:B----4-:R-:W-:-:S04]  /*04a0*/  FFMA R0, -R0, R4, RZ ;  /* 0x0000000400007223 */ /* 0x010fc800000001ff */
[----:B---3--:R-:W-:Y:S02]  /*04b0*/  FFMA R0, R35, R36, R0 ;  /* 0x0000002423007223 */ /* 0x008fe40000000000 */
[----:B------:R0:W3:Y:S02]  /*04c0*/  LDG.E R35, desc[UR6][R30.64] ;  /* 0x000000061e237981 */ /* 0x0000e4000c1e1900 */
[----:B0-----:R-:W-:-:S04]  /*04d0*/  IMAD.WIDE R30, R22, 0x4, R16 ;  /* 0x00000004161e7825 */ /* 0x001fc800078e0210 */
[----:B--2---:R-:W-:Y:S02]  /*04e0*/  FFMA R4, -R34, R37, RZ ;  /* 0x0000002522047223 */ /* 0x004fe400000001ff */
[----:B------:R-:W2:Y:S04]  /*04f0*/  LDG.E R34, desc[UR6][R18.64] ;  /* 0x0000000612227981 */ /* 0x000ea8000c1e1900 */
[----:B------:R0:W3:Y:S02]  /*0500*/  LDG.E R36, desc[UR6][R30.64] ;  /* 0x000000061e247981 */ /* 0x0000e4000c1e1900 */
[----:B0-----:R-:W-:-:S04]  /*0510*/  IMAD.WIDE R30, R14, 0x4, R20 ;  /* 0x000000040e1e7825 */ /* 0x001fc800078e0214 */
[----:B--2---:R-:W-:Y:S02]  /*0520*/  FFMA R33, R33, R34, R32 ;  /* 0x0000002221217223 */ /* 0x004fe40000000020 */
[----:B------:R0:W2:Y:S01]  /*0530*/  LDG.E R32, desc[UR6][R30.64] ;  /* 0x000000061e207981 */ /* 0x0000a2000c1e1900 */
[----:B---3--:R-:W-:-:S03]  /*0540*/  FFMA R4, R35, R36, R4 ;  /* 0x0000002423047223 */ /* 0x008fc60000000004 */
[----:B------:R-:W3:Y:S01]  /*0550*/  LDG.E R34, desc[UR6][R18.64+0x10] ;  /* 0x0000100612227981 */ /* 0x000ee2000c1e1900 */
[----:B0-----:R-:W-:-:S05]  /*0560*/  IMAD.WIDE R30, R15, 0x4, R20 ;  /* 0x000000040f1e7825 */ /* 0x001fca00078e0214 */
[----:B------:R0:W2:Y:S02]  /*0570*/  LDG.E R35, desc[UR6][R30.64] ;  /* 0x000000061e237981 */ /* 0x0000a4000c1e1900 */
[----:B0-----:R-:W-:-:S04]  /*0580*/  IMAD.WIDE R30, R14, 0x4, R16 ;  /* 0x000000040e1e7825 */ /* 0x001fc800078e0210 */
[----:B---3--:R-:W-:Y:S02]  /*0590*/  FFMA R33, R0, R34, R33 ;  /* 0x0000002200217223 */ /* 0x008fe40000000021 */
[----:B------:R-:W3:Y:S01]  /*05a0*/  LDG.E R0, desc[UR6][R18.64+0x20] ;  /* 0x0000200612007981 */ /* 0x000ee2000c1e1900 */
[----:B--2---:R-:W-:-:S03]  /*05b0*/  FFMA R32, -R32, R35, RZ ;  /* 0x0000002320207223 */ /* 0x004fc600000001ff */
[----:B------:R0:W2:Y:S02]  /*05c0*/  LDG.E R35, desc[UR6][R30.64] ;  /* 0x000000061e237981 */ /* 0x0000a4000c1e1900 */
[----:B0-----:R-:W-:-:S05]  /*05d0*/  IMAD.WIDE R30, R15, 0x4, R16 ;  /* 0x000000040f1e7825 */ /* 0x001fca00078e0210 */
[----:B------:R0:W2:Y:S02]  /*05e0*/  LDG.E R34, desc[UR6][R30.64] ;  /* 0x000000061e227981 */ /* 0x0000a4000c1e1900 */
[----:B0-----:R-:W-:-:S05]  /*05f0*/  IMAD.WIDE R30, R11, 0x4, R20 ;  /* 0x000000040b1e7825 */ /* 0x001fca00078e0214 */
[----:B------:R0:W4:Y:S01]  /*0600*/  LDG.E R37, desc[UR6][R30.64] ;  /* 0x000000061e257981 */ /* 0x000122000c1e1900 */
[----:B--2---:R-:W-:Y:S01]  /*0610*/  FFMA R34, R35, R34, R32 ;  /* 0x0000002223227223 */ /* 0x004fe20000000020 */
[----:B---3--:R-:W-:Y:S02]  /*0620*/  FFMA R35, R4, R0, R33 ;  /* 0x0000000004237223 */ /* 0x008fe40000000021 */
[----:B------:R-:W2:Y:S01]  /*0630*/  LDG.E R4, desc[UR6][R18.64+0x30] ;  /* 0x0000300612047981 */ /* 0x000ea2000c1e1900 */
[----:B------:R-:W-:-:S05]  /*0640*/  IMAD.WIDE R32, R10, 0x4, R20 ;  /* 0x000000040a207825 */ /* 0x000fca00078e0214 */
[----:B------:R1:W4:Y:S01]  /*0650*/  LDG.E R0, desc[UR6][R32.64] ;  /* 0x0000000620007981 */ /* 0x000322000c1e1900 */
[----:B0-----:R-:W-:-:S04]  /*0660*/  IMAD.WIDE R30, R12, 0x4, R20 ;  /* 0x000000040c1e7825 */ /* 0x001fc800078e0214 */
[----:B-1----:R-:W-:-:S04]  /*0670*/  IMAD.WIDE R32, R10, 0x4, R16 ;  /* 0x000000040a207825 */ /* 0x002fc800078e0210 */
[----:B--2---:R-:W-:Y:S02]  /*0680*/  FFMA R4, R34, R4, R35 ;  /* 0x0000000422047223 */ /* 0x004fe40000000023 */
[----:B------:R0:W2:Y:S01]  /*0690*/  LDG.E R34, desc[UR6][R30.64] ;  /* 0x000000061e227981 */ /* 0x0000a2000c1e1900 */
[----:B----4-:R-:W-:-:S03]  /*06a0*/  FFMA R0, -R0, R37, RZ ;  /* 0x0000002500007223 */ /* 0x010fc600000001ff */
[----:B------:R-:W3:Y:S01]  /*06b0*/  LDG.E R35, desc[UR6][R32.64] ;  /* 0x0000000620237981 */ /* 0x000ee2000c1e1900 */
[----:B0-----:R-:W-:-:S05]  /*06c0*/  IMAD.WIDE R30, R11, 0x4, R16 ;  /* 0x000000040b1e7825 */ /* 0x001fca00078e0210 */
[----:B------:R0:W3:Y:S04]  /*06d0*/  LDG.E R36, desc[UR6][R30.64] ;  /* 0x000000061e247981 */ /* 0x0000e8000c1e1900 */
[----:B------:R-:W4:Y:S04]  /*06e0*/  LDG.E R33, desc[UR6][R18.64+0x50] ;  /* 0x0000500612217981 */ /* 0x000f28000c1e1900 */
[----:B------:R-:W5:Y:S01]  /*06f0*/  LDG.E R32, desc[UR6][R18.64+0x60] ;  /* 0x0000600612207981 */ /* 0x000f62000c1e1900 */
        /* <DEDUP_REMOVED lines=8> */
[----:B------:R-:W2:Y:S04]  /*0780*/  LDG.E R36, desc[UR6][R30.64] ;  /* 0x000000061e247981 */ /* 0x000ea8000c1e1900 */
[----:B------:R0:W5:Y:S02]  /*0790*/  LDG.E R30, desc[UR6][R18.64+0x70] ;  /* 0x00007006121e7981 */ /* 0x000164000c1e1900 */
[----:B0-----:R-:W-:-:S04]  /*07a0*/  IMAD.WIDE R18, R9, 0x4, R16 ;  /* 0x0000000409127825 */ /* 0x001fc800078e0210 */
[----:B--2---:R-:W-:Y:S01]  /*07b0*/  FFMA R36, R37, R36, R34 ;  /* 0x0000002425247223 */ /* 0x004fe20000000022 */
[----:B---3--:R-:W-:Y:S01]  /*07c0*/  FFMA R37, R35, R0, R4 ;  /* 0x0000000023257223 */ /* 0x008fe20000000004 */
[----:B------:R-:W-:-:S04]  /*07d0*/  IMAD.WIDE R34, R9, 0x4, R20 ;  /* 0x0000000409227825 */ /* 0x000fc800078e0214 */
[----:B----4-:R-:W-:Y:S01]  /*07e0*/  FFMA R4, R36, R33, R37 ;  /* 0x0000002124047223 */ /* 0x010fe20000000025 */
[----:B------:R0:W2:Y:S04]  /*07f0*/  LDG.E R0, desc[UR6][R34.64] ;  /* 0x0000000622007981 */ /* 0x0000a8000c1e1900 */
[----:B------:R1:W3:Y:S01]  /*0800*/  LDG.E R33, desc[UR6][R18.64] ;  /* 0x0000000612217981 */ /* 0x0002e2000c1e1900 */
[----:B0-----:R-:W-:-:S04]  /*0810*/  IMAD.WIDE R34, R8, 0x4, R20 ;  /* 0x0000000408227825 */ /* 0x001fc800078e0214 */
[--C-:B-1----:R-:W-:Y:S01]  /*0820*/  IMAD.WIDE R18, R29, 0x4, R20.reuse ;  /* 0x000000041d127825 */ /* 0x102fe200078e0214 */
[----:B------:R0:W2:Y:S03]  /*0830*/  LDG.E R31, desc[UR6][R34.64] ;  /* 0x00000006221f7981 */ /* 0x0000a6000c1e1900 */
[----:B------:R-:W-:Y:S01]  /*0840*/  IMAD.WIDE R20, R3, 0x4, R20 ;  /* 0x0000000403147825 */ /* 0x000fe200078e0214 */
[----:B------:R1:W4:Y:S05]  /*0850*/  LDG.E R36, desc[UR6][R18.64] ;  /* 0x0000000612247981 */ /* 0x00032a000c1e1900 */
[----:B------:R-:W4:Y:S01]  /*0860*/  LDG.E R21, desc[UR6][R20.64] ;  /* 0x0000000614157981 */ /* 0x000f22000c1e1900 */
[----:B0-----:R-:W-:-:S04]  /*0870*/  IMAD.WIDE R34, R8, 0x4, R16 ;  /* 0x0000000408227825 */ /* 0x001fc800078e0210 */
[--C-:B-1----:R-:W-:Y:S02]  /*0880*/  IMAD.WIDE R18, R29, 0x4, R16.reuse ;  /* 0x000000041d127825 */ /* 0x102fe400078e0210 */
[----:B------:R-:W3:Y:S02]  /*0890*/  LDG.E R34, desc[UR6][R34.64] ;  /* 0x0000000622227981 */ /* 0x000ee4000c1e1900 */
[----:B------:R-:W-:Y:S02]  /*08a0*/  IMAD.WIDE R16, R3, 0x4, R16 ;  /* 0x0000000403107825 */ /* 0x000fe400078e0210 */
[----:B------:R-:W5:Y:S04]  /*08b0*/  LDG.E R37, desc[UR6][R18.64] ;  /* 0x0000000612257981 */ /* 0x000f68000c1e1900 */
[----:B------:R-:W5:Y:S01]  /*08c0*/  LDG.E R16, desc[UR6][R16.64] ;  /* 0x0000000610107981 */ /* 0x000f62000c1e1900 */
[----:B------:R-:W-:-:S04]  /*08d0*/  IADD3 R7, PT, PT, R7, 0x8, RZ ;  /* 0x0000000807077810 */ /* 0x000fc80007ffe0ff */
[----:B------:R-:W-:Y:S02]  /*08e0*/  ISETP.NE.AND P0, PT, R7, RZ, PT ;  /* 0x000000ff0700720c */ /* 0x000fe40003f05270 */
[C---:B------:R-:W-:Y:S02]  /*08f0*/  LEA R29, R6.reuse, R29, 0x5 ;  /* 0x0000001d061d7211 */ /* 0x040fe400078e28ff */
[C---:B------:R-:W-:Y:S02]  /*0900*/  LEA R3, R6.reuse, R3, 0x5 ;  /* 0x0000000306037211 */ /* 0x040fe400078e28ff */
[C---:B------:R-:W-:Y:S02]  /*0910*/  LEA R8, R6.reuse, R8, 0x5 ;  /* 0x0000000806087211 */ /* 0x040fe400078e28ff */
[C---:B------:R-:W-:Y:S02]  /*0920*/  LEA R9, R6.reuse, R9, 0x5 ;  /* 0x0000000906097211 */ /* 0x040fe400078e28ff */
[----:B------:R-:W-:-:S02]  /*0930*/  LEA R10, R6, R10, 0x5 ;  /* 0x0000000a060a7211 */ /* 0x000fc400078e28ff */
[C---:B------:R-:W-:Y:S02]  /*0940*/  LEA R11, R6.reuse, R11, 0x5 ;  /* 0x0000000b060b7211 */ /* 0x040fe400078e28ff */
        /* <DEDUP_REMOVED lines=9> */
[----:B------:R-:W-:Y:S02]  /*09e0*/  LEA R27, R6, R27, 0x5 ;  /* 0x0000001b061b7211 */ /* 0x000fe400078e28ff */
[----:B------:R-:W-:Y:S01]  /*09f0*/  IADD3 R28, PT, PT, R28, 0x20, RZ ;  /* 0x000000201c1c7810 */ /* 0x000fe20007ffe0ff */
[----:B--2---:R-:W-:Y:S01]  /*0a00*/  FFMA R0, -R0, R31, RZ ;  /* 0x0000001f00007223 */ /* 0x004fe200000001ff */
[----:B----4-:R-:W-:-:S03]  /*0a10*/  FFMA R36, -R36, R21, RZ ;  /* 0x0000001524247223 */ /* 0x010fc600000001ff */
[----:B---3--:R-:W-:-:S04]  /*0a20*/  FFMA R33, R33, R34, R0 ;  /* 0x0000002221217223 */ /* 0x008fc80000000000 */
[----:B-----5:R-:W-:Y:S01]  /*0a30*/  FFMA R33, R33, R32, R4 ;  /* 0x0000002021217223 */ /* 0x020fe20000000004 */
[----:B------:R-:W-:-:S04]  /*0a40*/  FFMA R36, R37, R16, R36 ;  /* 0x0000001025247223 */ /* 0x000fc80000000024 */
[----:B------:R-:W-:Y:S01]  /*0a50*/  FFMA R32, R36, R30, R33 ;  /* 0x0000001e24207223 */ /* 0x000fe20000000021 */
[----:B------:R-:W-:Y:S06]  /*0a60*/  @P0 BRA `(.L_x_4) ;  /* 0xfffffff800200947 */ /* 0x000fec000383ffff */
.L_x_3:
[----:B------:R-:W-:Y:S05]  /*0a70*/  BSYNC.RECONVERGENT B1 ;  /* 0x0000000000017941 */ /* 0x000fea0003800200 */
.L_x_2:
[----:B------:R-:W-:-:S04]  /*0a80*/  LEA.HI R22, R5, 0x1, RZ, 0x1e ;  /* 0x0000000105167811 */ /* 0x000fc800078ff0ff */
[----:B------:R-:W-:-:S13]  /*0a90*/  LOP3.LUT P0, R0, R22, 0x7, RZ, 0xc0, !PT ;  /* 0x0000000716007812 */ /* 0x000fda000780c0ff */
[----:B------:R-:W-:Y:S05]  /*0aa0*/  @!P0 BRA `(.L_x_1) ;  /* 0x0000000800208947 */ /* 0x000fea0003800000 */
[----:B------:R-:W-:Y:S01]  /*0ab0*/  ISETP.GE.U32.AND P0, PT, R0, 0x4, PT ;  /* 0x000000040000780c */ /* 0x000fe20003f06070 */
[----:B------:R-:W-:Y:S01]  /*0ac0*/  BSSY.RECONVERGENT B1, `(.L_x_5) ;  /* 0x0000046000017945 */ /* 0x000fe20003800200 */
[----:B------:R-:W-:-:S11]  /*0ad0*/  LOP3.LUT P1, R22, R22, 0x3, RZ, 0xc0, !PT ;  /* 0x0000000316167812 */ /* 0x000fd6000782c0ff */
[----:B------:R-:W-:Y:S05]  /*0ae0*/  @!P0 BRA `(.L_x_6) ;  /* 0x00000004000c8947 */ /* 0x000fea0003800000 */
[----:B------:R-:W0:Y:S01]  /*0af0*/  LDC R13, c[0x0][0x398] ;  /* 0x0000e600ff0d7b82 */ /* 0x000e220000000800 */
[----:B------:R-:W1:Y:S07]  /*0b00*/  LDCU.64 UR8, c[0x0][0x390] ;  /* 0x00007200ff0877ac */ /* 0x000e6e0008000a00 */
[----:B------:R-:W2:Y:S08]  /*0b10*/  LDC.64 R10, c[0x0][0x380] ;  /* 0x0000e000ff0a7b82 */ /* 0x000eb00000000a00 */
[----:B------:R-:W3:Y:S01]  /*0b20*/  LDC.64 R8, c[0x0][0x388] ;  /* 0x0000e200ff087b82 */ /* 0x000ee20000000a00 */
[----:B0-----:R-:W-:-:S05]  /*0b30*/  IMAD R0, R28, R13, RZ ;  /* 0x0000000d1c007224 */ /* 0x001fca00078e02ff */
[CC--:B------:R-:W-:Y:S02]  /*0b40*/  LEA R33, R13.reuse, R0.reuse, 0x3 ;  /* 0x000000000d217211 */ /* 0x0c0fe400078e18ff */
[C---:B-1----:R-:W-:Y:S02]  /*0b50*/  IADD3 R29, PT, PT, R0.reuse, UR8, RZ ;  /* 0x00000008001d7c10 */ /* 0x042fe4000fffe0ff */
[----:B------:R-:W-:Y:S02]  /*0b60*/  IADD3 R17, PT, PT, R0, UR9, RZ ;  /* 0x0000000900117c10 */ /* 0x000fe4000fffe0ff */
[----:B------:R-:W-:Y:S01]  /*0b70*/  LEA R0, R13, R0, 0x2 ;  /* 0x000000000d007211 */ /* 0x000fe200078e10ff */
[--C-:B--2---:R-:W-:Y:S01]  /*0b80*/  IMAD.WIDE R6, R29, 0x4, R10.reuse ;  /* 0x000000041d067825 */ /* 0x104fe200078e020a */
[----:B------:R-:W-:Y:S02]  /*0b90*/  LEA R26, R13, R33, 0x2 ;  /* 0x000000210d1a7211 */ /* 0x000fe400078e10ff */
[----:B------:R-:W0:Y:S01]  /*0ba0*/  LDC.64 R12, c[0x0][0x3b0] ;  /* 0x0000ec00ff0c7b82 */ /* 0x000e220000000a00 */
[----:B------:R-:W-:Y:S01]  /*0bb0*/  IMAD.WIDE R14, R17, 0x4, R10 ;  /* 0x00000004110e7825 */ /* 0x000fe200078e020a */
[----:B------:R-:W-:Y:S01]  /*0bc0*/  IADD3 R19, PT, PT, R33, UR8, RZ ;  /* 0x0000000821137c10 */ /* 0x000fe2000fffe0ff */
[----:B------:R1:W2:Y:S01]  /*0bd0*/  LDG.E R3, desc[UR6][R6.64] ;  /* 0x0000000606037981 */ /* 0x0002a2000c1e1900 */
[----:B------:R-:W-:-:S02]  /*0be0*/  IADD3 R27, PT, PT, R0, UR9, RZ ;  /* 0x00000009001b7c10 */ /* 0x000fc4000fffe0ff */
[----:B------:R-:W-:Y:S01]  /*0bf0*/  IADD3 R25, PT, PT, R26, UR8, RZ ;  /* 0x000000081a197c10 */ /* 0x000fe2000fffe0ff */
[----:B------:R4:W2:Y:S01]  /*0c00*/  LDG.E R23, desc[UR6][R14.64] ;  /* 0x000000060e177981 */ /* 0x0008a2000c1e1900 */
[----:B------:R-:W-:Y:S01]  /*0c10*/  IADD3 R31, PT, PT, R0, UR8, RZ ;  /* 0x00000008001f7c10 */ /* 0x000fe2000fffe0ff */
[----:B---3--:R-:W-:Y:S01]  /*0c20*/  IMAD.WIDE R16, R17, 0x4, R8 ;  /* 0x0000000411107825 */ /* 0x008fe200078e0208 */
[----:B------:R-:W-:-:S03]  /*0c30*/  IADD3 R33, PT, PT, R33, UR9, RZ ;  /* 0x0000000921217c10 */ /* 0x000fc6000fffe0ff */
[----:B-1----:R-:W-:-:S04]  /*0c40*/  IMAD.WIDE R6, R27, 0x4, R10 ;  /* 0x000000041b067825 */ /* 0x002fc800078e020a */
[--C-:B----4-:R-:W-:Y:S02]  /*0c50*/  IMAD.WIDE R14, R19, 0x4, R10.reuse ;  /* 0x00000004130e7825 */ /* 0x110fe400078e020a */
[----:B------:R-:W3:Y:S02]  /*0c60*/  LDG.E R7, desc[UR6][R6.64] ;  /* 0x0000000606077981 */ /* 0x000ee4000c1e1900 */
[----:B------:R-:W-:Y:S02]  /*0c70*/  IMAD.WIDE R20, R25, 0x4, R10 ;  /* 0x0000000419147825 */ /* 0x000fe400078e020a */
[----:B------:R1:W4:Y:S02]  /*0c80*/  LDG.E R4, desc[UR6][R14.64] ;  /* 0x000000060e047981 */ /* 0x000324000c1e1900 */
[----:B------:R-:W-:Y:S02]  /*0c90*/  IMAD.WIDE R18, R19, 0x4, R8 ;  /* 0x0000000413127825 */ /* 0x000fe400078e0208 */
[----:B------:R-:W5:Y:S02]  /*0ca0*/  LDG.E R6, desc[UR6][R20.64] ;  /* 0x0000000614067981 */ /* 0x000f64000c1e1900 */
[----:B------:R-:W-:-:S04]  /*0cb0*/  IMAD.WIDE R34, R31, 0x4, R10 ;  /* 0x000000041f227825 */ /* 0x000fc800078e020a */
[----:B-1----:R-:W-:Y:S01]  /*0cc0*/  IMAD.WIDE R14, R29, 0x4, R8 ;  /* 0x000000041d0e7825 */ /* 0x002fe200078e0208 */
[----:B------:R-:W3:Y:S04]  /*0cd0*/  LDG.E R0, desc[UR6][R34.64] ;  /* 0x0000000622007981 */ /* 0x000ee8000c1e1900 */
[----:B------:R1:W4:Y:S01]  /*0ce0*/  LDG.E R21, desc[UR6][R16.64] ;  /* 0x0000000610157981 */ /* 0x000322000c1e1900 */
[----:B------:R-:W-:-:S03]  /*0cf0*/  IMAD.WIDE R36, R33, 0x4, R10 ;  /* 0x0000000421247825 */ /* 0x000fc600078e020a */
[----:B------:R1:W4:Y:S01]  /*0d00*/  LDG.E R20, desc[UR6][R14.64] ;  /* 0x000000060e147981 */ /* 0x000322000c1e1900 */
[----:B0-----:R-:W-:-:S03]  /*0d10*/  IMAD.WIDE.U32 R12, R28, 0x4, R12 ;  /* 0x000000041c0c7825 */ /* 0x001fc600078e000c */
[----:B------:R0:W5:Y:S01]  /*0d20*/  LDG.E R29, desc[UR6][R18.64] ;  /* 0x00000006121d7981 */ /* 0x000162000c1e1900 */
[--C-:B-1----:R-:W-:Y:S01]  /*0d30*/  IMAD.WIDE R16, R31, 0x4, R8.reuse ;  /* 0x000000041f107825 */ /* 0x102fe200078e0208 */
[----:B------:R-:W-:Y:S02]  /*0d40*/  IADD3 R31, PT, PT, R26, UR9, RZ ;  /* 0x000000091a1f7c10 */ /* 0x000fe4000fffe0ff */
[----:B------:R-:W5:Y:S01]  /*0d50*/  LDG.E R24, desc[UR6][R36.64] ;  /* 0x0000000624187981 */ /* 0x000f62000c1e1900 */
[----:B------:R-:W-:-:S03]  /*0d60*/  IMAD.WIDE R14, R33, 0x4, R8 ;  /* 0x00000004210e7825 */ /* 0x000fc600078e0208 */
[----:B------:R-:W5:Y:S01]  /*0d70*/  LDG.E R33, desc[UR6][R12.64] ;  /* 0x000000060c217981 */ /* 0x000f62000c1e1900 */
[----:B0-----:R-:W-:-:S03]  /*0d80*/  IMAD.WIDE R18, R27, 0x4, R8 ;  /* 0x000000041b127825 */ /* 0x001fc600078e0208 */
[----:B------:R0:W5:Y:S01]  /*0d90*/  LDG.E R26, desc[UR6][R14.64] ;  /* 0x000000060e1a7981 */ /* 0x000162000c1e1900 */
[----:B------:R-:W-:-:S03]  /*0da0*/  IMAD.WIDE R10, R31, 0x4, R10 ;  /* 0x000000041f0a7825 */ /* 0x000fc600078e020a */
[----:B------:R-:W5:Y:S04]  /*0db0*/  LDG.E R27, desc[UR6][R16.64] ;  /* 0x00000006101b7981 */ /* 0x000f68000c1e1900 */
[----:B------:R-:W5:Y:S01]  /*0dc0*/  LDG.E R30, desc[UR6][R18.64] ;  /* 0x00000006121e7981 */ /* 0x000f62000c1e1900 */
[----:B0-----:R-:W-:-:S03]  /*0dd0*/  IMAD.WIDE R14, R25, 0x4, R8 ;  /* 0x00000004190e7825 */ /* 0x001fc600078e0208 */
[----:B------:R-:W5:Y:S01]  /*0de0*/  LDG.E R11, desc[UR6][R10.64] ;  /* 0x000000060a0b7981 */ /* 0x000f62000c1e1900 */
[----:B------:R-:W-:-:S03]  /*0df0*/  IMAD.WIDE R8, R31, 0x4, R8 ;  /* 0x000000041f087825 */ /* 0x000fc600078e0208 */
[----:B------:R-:W5:Y:S04]  /*0e00*/  LDG.E R25, desc[UR6][R12.64+0x10] ;  /* 0x000010060c197981 */ /* 0x000f68000c1e1900 */
[----:B------:R-:W5:Y:S04]  /*0e10*/  LDG.E R31, desc[UR6][R14.64] ;  /* 0x000000060e1f7981 */ /* 0x000f68000c1e1900 */
[----:B------:R-:W5:Y:S04]  /*0e20*/  LDG.E R8, desc[UR6][R8.64] ;  /* 0x0000000608087981 */ /* 0x000f68000c1e1900 */
[----:B------:R-:W5:Y:S04]  /*0e30*/  LDG.E R34, desc[UR6][R12.64+0x20] ;  /* 0x000020060c227981 */ /* 0x000f68000c1e1900 */
[----:B------:R-:W5:Y:S01]  /*0e40*/  LDG.E R16, desc[UR6][R12.64+0x30] ;  /* 0x000030060c107981 */ /* 0x000f62000c1e1900 */
[----:B------:R-:W-:Y:S01]  /*0e50*/  IADD3 R28, PT, PT, R28, 0x10, RZ ;  /* 0x000000101c1c7810 */ /* 0x000fe20007ffe0ff */
[----:B--2---:R-:W-:Y:S01]  /*0e60*/  FFMA R3, -R3, R23, RZ ;  /* 0x0000001703037223 */ /* 0x004fe200000001ff */
[----:B---3--:R-:W-:-:S03]  /*0e70*/  FFMA R0, -R0, R7, RZ ;  /* 0x0000000700007223 */ /* 0x008fc600000001ff */
[----:B----4-:R-:W-:Y:S01]  /*0e80*/  FFMA R3, R20, R21, R3 ;  /* 0x0000001514037223 */ /* 0x010fe20000000003 */
[----:B-----5:R-:W-:-:S03]  /*0e90*/  FFMA R4, -R4, R24, RZ ;  /* 0x0000001804047223 */ /* 0x020fc600000001ff */
[----:B------:R-:W-:Y:S01]  /*0ea0*/  FFMA R32, R3, R33, R32 ;  /* 0x0000002103207223 */ /* 0x000fe20000000020 */
[----:B------:R-:W-:Y:S01]  /*0eb0*/  FFMA R4, R29, R26, R4 ;  /* 0x0000001a1d047223 */ /* 0x000fe20000000004 */
[----:B------:R-:W-:Y:S01]  /*0ec0*/  FFMA R27, R27, R30, R0 ;  /* 0x0000001e1b1b7223 */ /* 0x000fe20000000000 */
[----:B------:R-:W-:-:S03]  /*0ed0*/  FFMA R6, -R6, R11, RZ ;  /* 0x0000000b06067223 */ /* 0x000fc600000001ff */
[----:B------:R-:W-:Y:S01]  /*0ee0*/  FFMA R25, R27, R25, R32 ;  /* 0x000000191b197223 */ /* 0x000fe20000000020 */
[----:B------:R-:W-:-:S03]  /*0ef0*/  FFMA R31, R31, R8, R6 ;  /* 0x000000081f1f7223 */ /* 0x000fc60000000006 */
[----:B------:R-:W-:-:S04]  /*0f00*/  FFMA R4, R4, R34, R25 ;  /* 0x0000002204047223 */ /* 0x000fc80000000019 */
[----:B------:R-:W-:-:S07]  /*0f10*/  FFMA R32, R31, R16, R4 ;  /* 0x000000101f207223 */ /* 0x000fce0000000004 */
.L_x_6:
[----:B------:R-:W-:Y:S05]  /*0f20*/  BSYNC.RECONVERGENT B1 ;  /* 0x0000000000017941 */ /* 0x000fea0003800200 */
.L_x_5:
[----:B------:R-:W-:Y:S05]  /*0f30*/  @!P1 BRA `(.L_x_1) ;  /* 0x0000000000fc9947 */ /* 0x000fea0003800000 */
[----:B------:R-:W-:Y:S01]  /*0f40*/  ISETP.NE.AND P1, PT, R22, 0x1, PT ;  /* 0x000000011600780c */ /* 0x000fe20003f25270 */
[----:B------:R-:W-:Y:S01]  /*0f50*/  BSSY.RECONVERGENT B1, `(.L_x_7) ;  /* 0x0000028000017945 */ /* 0x000fe20003800200 */
[----:B------:R-:W-:-:S11]  /*0f60*/  LOP3.LUT P0, RZ, R5, 0x4, RZ, 0xc0, !PT ;  /* 0x0000000405ff7812 */ /* 0x000fd6000780c0ff */
[----:B------:R-:W-:Y:S05]  /*0f70*/  @!P1 BRA `(.L_x_8) ;  /* 0x0000000000949947 */ /* 0x000fea0003800000 */
[----:B------:R-:W0:Y:S01]  /*0f80*/  LDC R3, c[0x0][0x398] ;  /* 0x0000e600ff037b82 */ /* 0x000e220000000800 */
[----:B------:R-:W1:Y:S07]  /*0f90*/  LDCU.64 UR8, c[0x0][0x390] ;  /* 0x00007200ff0877ac */ /* 0x000e6e0008000a00 */
[----:B------:R-:W2:Y:S08]  /*0fa0*/  LDC.64 R8, c[0x0][0x380] ;  /* 0x0000e000ff087b82 */ /* 0x000eb00000000a00 */
[----:B------:R-:W3:Y:S08]  /*0fb0*/  LDC.64 R4, c[0x0][0x388] ;  /* 0x0000e200ff047b82 */ /* 0x000ef00000000a00 */
[----:B------:R-:W4:Y:S01]  /*0fc0*/  LDC.64 R6, c[0x0][0x3b0] ;  /* 0x0000ec00ff067b82 */ /* 0x000f220000000a00 */
[----:B0-----:R-:W-:-:S05]  /*0fd0*/  IMAD R0, R28, R3, RZ ;  /* 0x000000031c007224 */ /* 0x001fca00078e02ff */
[----:B------:R-:W-:Y:S02]  /*0fe0*/  LEA R3, R3, R0, 0x2 ;  /* 0x0000000003037211 */ /* 0x000fe400078e10ff */
[C---:B-1----:R-:W-:Y:S02]  /*0ff0*/  IADD3 R17, PT, PT, R0.reuse, UR9, RZ ;  /* 0x0000000900117c10 */ /* 0x042fe4000fffe0ff */
[----:B------:R-:W-:Y:S02]  /*1000*/  IADD3 R15, PT, PT, R0, UR8, RZ ;  /* 0x00000008000f7c10 */ /* 0x000fe4000fffe0ff */
[----:B------:R-:W-:Y:S01]  /*1010*/  IADD3 R21, PT, PT, R3, UR8, RZ ;  /* 0x0000000803157c10 */ /* 0x000fe2000fffe0ff */
[----:B--2---:R-:W-:Y:S01]  /*1020*/  IMAD.WIDE R12, R17, 0x4, R8 ;  /* 0x00000004110c7825 */ /* 0x004fe200078e0208 */
[----:B------:R-:W-:-:S03]  /*1030*/  IADD3 R23, PT, PT, R3, UR9, RZ ;  /* 0x0000000903177c10 */ /* 0x000fc6000fffe0ff */
[--C-:B------:R-:W-:Y:S02]  /*1040*/  IMAD.WIDE R10, R15, 0x4, R8.reuse ;  /* 0x000000040f0a7825 */ /* 0x100fe400078e0208 */
[----:B------:R-:W2:Y:S02]  /*1050*/  LDG.E R13, desc[UR6][R12.64] ;  /* 0x000000060c0d7981 */ /* 0x000ea4000c1e1900 */
[----:B------:R-:W-:Y:S02]  /*1060*/  IMAD.WIDE R18, R21, 0x4, R8 ;  /* 0x0000000415127825 */ /* 0x000fe400078e0208 */
[----:B------:R0:W2:Y:S02]  /*1070*/  LDG.E R0, desc[UR6][R10.64] ;  /* 0x000000060a007981 */ /* 0x0000a4000c1e1900 */
[--C-:B---3--:R-:W-:Y:S02]  /*1080*/  IMAD.WIDE R14, R15, 0x4, R4.reuse ;  /* 0x000000040f0e7825 */ /* 0x108fe400078e0204 */
[----:B------:R-:W3:Y:S02]  /*1090*/  LDG.E R3, desc[UR6][R18.64] ;  /* 0x0000000612037981 */ /* 0x000ee4000c1e1900 */
[----:B------:R-:W-:-:S02]  /*10a0*/  IMAD.WIDE R16, R17, 0x4, R4 ;  /* 0x0000000411107825 */ /* 0x000fc400078e0204 */
[----:B------:R-:W5:Y:S02]  /*10b0*/  LDG.E R15, desc[UR6][R14.64] ;  /* 0x000000060e0f7981 */ /* 0x000f64000c1e1900 */
[----:B------:R-:W-:Y:S02]  /*10c0*/  IMAD.WIDE R8, R23, 0x4, R8 ;  /* 0x0000000417087825 */ /* 0x000fe400078e0208 */
[----:B------:R-:W5:Y:S02]  /*10d0*/  LDG.E R16, desc[UR6][R16.64] ;  /* 0x0000000610107981 */ /* 0x000f64000c1e1900 */
[----:B0-----:R-:W-:Y:S02]  /*10e0*/  IMAD.WIDE R10, R21, 0x4, R4 ;  /* 0x00000004150a7825 */ /* 0x001fe400078e0204 */
[----:B------:R-:W3:Y:S02]  /*10f0*/  LDG.E R8, desc[UR6][R8.64] ;  /* 0x0000000608087981 */ /* 0x000ee4000c1e1900 */
[----:B----4-:R-:W-:-:S02]  /*1100*/  IMAD.WIDE.U32 R6, R28, 0x4, R6 ;  /* 0x000000041c067825 */ /* 0x010fc400078e0006 */
[----:B------:R-:W4:Y:S02]  /*1110*/  LDG.E R10, desc[UR6][R10.64] ;  /* 0x000000060a0a7981 */ /* 0x000f24000c1e1900 */
[----:B------:R-:W-:Y:S02]  /*1120*/  IMAD.WIDE R4, R23, 0x4, R4 ;  /* 0x0000000417047825 */ /* 0x000fe400078e0204 */
[----:B------:R-:W4:Y:S04]  /*1130*/  LDG.E R20, desc[UR6][R6.64] ;  /* 0x0000000606147981 */ /* 0x000f28000c1e1900 */
[----:B------:R-:W4:Y:S04]  /*1140*/  LDG.E R4, desc[UR6][R4.64] ;  /* 0x0000000604047981 */ /* 0x000f28000c1e1900 */
[----:B------:R-:W4:Y:S01]  /*1150*/  LDG.E R12, desc[UR6][R6.64+0x10] ;  /* 0x00001006060c7981 */ /* 0x000f22000c1e1900 */
[----:B------:R-:W-:Y:S01]  /*1160*/  IADD3 R28, PT, PT, R28, 0x8, RZ ;  /* 0x000000081c1c7810 */ /* 0x000fe20007ffe0ff */
[----:B--2---:R-:W-:-:S04]  /*1170*/  FFMA R0, -R0, R13, RZ ;  /* 0x0000000d00007223 */ /* 0x004fc800000001ff */
[----:B-----5:R-:W-:Y:S01]  /*1180*/  FFMA R15, R15, R16, R0 ;  /* 0x000000100f0f7223 */ /* 0x020fe20000000000 */
[----:B---3--:R-:W-:-:S03]  /*1190*/  FFMA R3, -R3, R8, RZ ;  /* 0x0000000803037223 */ /* 0x008fc600000001ff */
[----:B----4-:R-:W-:Y:S01]  /*11a0*/  FFMA R15, R15, R20, R32 ;  /* 0x000000140f0f7223 */ /* 0x010fe20000000020 */
[----:B------:R-:W-:-:S04]  /*11b0*/  FFMA R32, R10, R4, R3 ;  /* 0x000000040a207223 */ /* 0x000fc80000000003 */
[----:B------:R-:W-:-:S07]  /*11c0*/  FFMA R32, R32, R12, R15 ;  /* 0x0000000c20207223 */ /* 0x000fce000000000f */
.L_x_8:
[----:B------:R-:W-:Y:S05]  /*11d0*/  BSYNC.RECONVERGENT B1 ;  /* 0x0000000000017941 */ /* 0x000fea0003800200 */
.L_x_7:
[----:B------:R-:W-:Y:S05]  /*11e0*/  @P0 BRA `(.L_x_1) ;  /* 0x0000000000500947 */ /* 0x000fea0003800000 */
[----:B------:R-:W0:Y:S01]  /*11f0*/  LDC.64 R4, c[0x0][0x390] ;  /* 0x0000e400ff047b82 */ /* 0x000e220000000a00 */
[----:B------:R-:W0:Y:S07]  /*1200*/  LDCU UR5, c[0x0][0x398] ;  /* 0x00007300ff0577ac */ /* 0x000e2e0008000800 */
[----:B------:R-:W1:Y:S08]  /*1210*/  LDC.64 R6, c[0x0][0x380] ;  /* 0x0000e000ff067b82 */ /* 0x000e700000000a00 */
[----:B------:R-:W2:Y:S08]  /*1220*/  LDC.64 R10, c[0x0][0x388] ;  /* 0x0000e200ff0a7b82 */ /* 0x000eb00000000a00 */
[----:B------:R-:W3:Y:S01]  /*1230*/  LDC.64 R12, c[0x0][0x3b0] ;  /* 0x0000ec00ff0c7b82 */ /* 0x000ee20000000a00 */
[----:B0-----:R-:W-:-:S02]  /*1240*/  IMAD R9, R28, UR5, R4 ;  /* 0x000000051c097c24 */ /* 0x001fc4000f8e0204 */
[----:B------:R-:W-:Y:S02]  /*1250*/  IMAD R3, R28, UR5, R5 ;  /* 0x000000051c037c24 */ /* 0x000fe4000f8e0205 */
[----:B-1----:R-:W-:-:S04]  /*1260*/  IMAD.WIDE R4, R9, 0x4, R6 ;  /* 0x0000000409047825 */ /* 0x002fc800078e0206 */
[----:B------:R-:W-:Y:S01]  /*1270*/  IMAD.WIDE R6, R3, 0x4, R6 ;  /* 0x0000000403067825 */ /* 0x000fe200078e0206 */
[----:B------:R-:W4:Y:S03]  /*1280*/  LDG.E R0, desc[UR6][R4.64] ;  /* 0x0000000604007981 */ /* 0x000f26000c1e1900 */
[--C-:B--2---:R-:W-:Y:S02]  /*1290*/  IMAD.WIDE R8, R9, 0x4, R10.reuse ;  /* 0x0000000409087825 */ /* 0x104fe400078e020a */
[----:B------:R-:W4:Y:S02]  /*12a0*/  LDG.E R7, desc[UR6][R6.64] ;  /* 0x0000000606077981 */ /* 0x000f24000c1e1900 */
[----:B------:R-:W-:Y:S02]  /*12b0*/  IMAD.WIDE R10, R3, 0x4, R10 ;  /* 0x00000004030a7825 */ /* 0x000fe400078e020a */
[----:B------:R-:W2:Y:S02]  /*12c0*/  LDG.E R9, desc[UR6][R8.64] ;  /* 0x0000000608097981 */ /* 0x000ea4000c1e1900 */
[----:B---3--:R-:W-:-:S02]  /*12d0*/  IMAD.WIDE.U32 R28, R28, 0x4, R12 ;  /* 0x000000041c1c7825 */ /* 0x008fc400078e000c */
[----:B------:R-:W2:Y:S04]  /*12e0*/  LDG.E R10, desc[UR6][R10.64] ;  /* 0x000000060a0a7981 */ /* 0x000ea8000c1e1900 */
[----:B------:R-:W3:Y:S01]  /*12f0*/  LDG.E R28, desc[UR6][R28.64] ;  /* 0x000000061c1c7981 */ /* 0x000ee2000c1e1900 */
[----:B----4-:R-:W-:-:S04]  /*1300*/  FFMA R0, -R0, R7, RZ ;  /* 0x0000000700007223 */ /* 0x010fc800000001ff */
[----:B--2---:R-:W-:-:S04]  /*1310*/  FFMA R3, R9, R10, R0 ;  /* 0x0000000a09037223 */ /* 0x004fc80000000000 */
[----:B---3--:R-:W-:-:S07]  /*1320*/  FFMA R32, R3, R28, R32 ;  /* 0x0000001c03207223 */ /* 0x008fce0000000020 */
.L_x_1:
[----:B------:R-:W-:Y:S05]  /*1330*/  BSYNC.RECONVERGENT B0 ;  /* 0x0000000000007941 */ /* 0x000fea0003800200 */
.L_x_0:
[----:B------:R-:W0:Y:S01]  /*1340*/  S2R R7, SR_TID.X ;  /* 0x0000000000077919 */ /* 0x000e220000002100 */
[----:B------:R-:W1:Y:S01]  /*1350*/  S2UR UR5, SR_CgaCtaId ;  /* 0x00000000000579c3 */ /* 0x000e620000008800 */
[----:B------:R-:W-:Y:S01]  /*1360*/  UMOV UR4, 0x400 ;  /* 0x0000040000047882 */ /* 0x000fe20000000000 */
[----:B------:R-:W2:Y:S02]  /*1370*/  LDCU UR8, c[0x0][0x360] ;  /* 0x00006c00ff0877ac */ /* 0x000ea40008000800 */
[----:B--2---:R-:W-:Y:S02]  /*1380*/  UISETP.GE.U32.AND UP0, UPT, UR8, 0x2, UPT ;  /* 0x000000020800788c */ /* 0x004fe4000bf06070 */
[----:B-1----:R-:W-:-:S06]  /*1390*/  ULEA UR4, UR5, UR4, 0x18 ;  /* 0x0000000405047291 */ /* 0x002fcc000f8ec0ff */
[C---:B0-----:R-:W-:Y:S02]  /*13a0*/  LEA R3, R7.reuse, UR4, 0x2 ;  /* 0x0000000407037c11 */ /* 0x041fe4000f8e10ff */
[----:B------:R-:W-:-:S03]  /*13b0*/  ISETP.NE.AND P0, PT, R7, RZ, PT ;  /* 0x000000ff0700720c */ /* 0x000fc60003f05270 */
[----:B------:R0:W-:Y:S01]  /*13c0*/  STS [R3], R32 ;  /* 0x0000002003007388 */ /* 0x0001e20000000800 */
[----:B------:R-:W-:Y:S06]  /*13d0*/  BAR.SYNC.DEFER_BLOCKING 0x0 ;  /* 0x0000000000007b1d */ /* 0x000fec0000010000 */
[----:B------:R-:W-:Y:S05]  /*13e0*/  BRA.U !UP0, `(.L_x_9) ;  /* 0x0000000108307547 */ /* 0x000fea000b800000 */
[----:B------:R-:W-:-:S07]  /*13f0*/  MOV R0, UR8 ;  /* 0x0000000800007c02 */ /* 0x000fce0008000f00 */
.L_x_10:
[----:B------:R-:W-:-:S04]  /*1400*/  SHF.R.U32.HI R8, RZ, 0x1, R0 ;  /* 0x00000001ff087819 */ /* 0x000fc80000011600 */
[----:B------:R-:W-:-:S13]  /*1410*/  ISETP.GE.U32.AND P1, PT, R7, R8, PT ;  /* 0x000000080700720c */ /* 0x000fda0003f26070 */
[----:B------:R-:W-:Y:S01]  /*1420*/  @!P1 LEA R4, R8, R3, 0x2 ;  /* 0x0000000308049211 */ /* 0x000fe200078e10ff */
[----:B------:R-:W-:Y:S05]  /*1430*/  @!P1 LDS R5, [R3] ;  /* 0x0000000003059984 */ /* 0x000fea0000000800 */
[----:B------:R-:W1:Y:S02]  /*1440*/  @!P1 LDS R4, [R4] ;  /* 0x0000000004049984 */ /* 0x000e640000000800 */
[----:B-1----:R-:W-:-:S05]  /*1450*/  @!P1 FADD R6, R4, R5 ;  /* 0x0000000504069221 */ /* 0x002fca0000000000 */
[----:B------:R1:W-:Y:S01]  /*1460*/  @!P1 STS [R3], R6 ;  /* 0x0000000603009388 */ /* 0x0003e20000000800 */
[----:B------:R-:W-:Y:S01]  /*1470*/  BAR.SYNC.DEFER_BLOCKING 0x0 ;  /* 0x0000000000007b1d */ /* 0x000fe20000010000 */
[----:B------:R-:W-:Y:S02]  /*1480*/  ISETP.GT.U32.AND P1, PT, R0, 0x3, PT ;  /* 0x000000030000780c */ /* 0x000fe40003f24070 */
[----:B------:R-:W-:-:S11]  /*1490*/  MOV R0, R8 ;  /* 0x0000000800007202 */ /* 0x000fd60000000f00 */
[----:B-1----:R-:W-:Y:S05]  /*14a0*/  @P1 BRA `(.L_x_10) ;  /* 0xfffffffc00d41947 */ /* 0x002fea000383ffff */
.L_x_9:
[----:B------:R-:W-:Y:S05]  /*14b0*/  @P0 EXIT ;  /* 0x000000000000094d */ /* 0x000fea0003800000 */
[----:B------:R-:W1:Y:S01]  /*14c0*/  S2UR UR5, SR_CgaCtaId ;  /* 0x00000000000579c3 */ /* 0x000e620000008800 */
[----:B------:R-:W-:-:S07]  /*14d0*/  UMOV UR4, 0x400 ;  /* 0x0000040000047882 */ /* 0x000fce0000000000 */
[----:B------:R-:W0:Y:S01]  /*14e0*/  LDC.64 R4, c[0x0][0x3a0] ;  /* 0x0000e800ff047b82 */ /* 0x000e220000000a00 */
[----:B-1----:R-:W-:Y:S01]  /*14f0*/  ULEA UR4, UR5, UR4, 0x18 ;  /* 0x0000000405047291 */ /* 0x002fe2000f8ec0ff */
[----:B0-----:R-:W-:-:S08]  /*1500*/  IMAD.WIDE.U32 R2, R2, 0x4, R4 ;  /* 0x0000000402027825 */ /* 0x001fd000078e0004 */
[----:B------:R-:W0:Y:S04]  /*1510*/  LDS R7, [UR4] ;  /* 0x00000004ff077984 */ /* 0x000e280008000800 */
[----:B0-----:R-:W-:Y:S01]  /*1520*/  STG.E desc[UR6][R2.64], R7 ;  /* 0x0000000702007986 */ /* 0x001fe2000c101906 */
[----:B------:R-:W-:Y:S05]  /*1530*/  EXIT ;  /* 0x000000000000794d */ /* 0x000fea0003800000 */
.L_x_11:
[----:B------:R-:W-:-:S00]  /*1540*/  BRA `(.L_x_11) ;  /* 0xfffffffc00fc7947 */ /* 0x000fc0000383ffff */
[----:B------:R-:W-:-:S00]  /*1550*/  NOP ;  /* 0x0000000000007918 */ /* 0x000fc00000000000 */
        /* <DEDUP_REMOVED lines=10> */
.L_x_12:


//--------------------- .nv.shared._Z14computeSVValuePfS_iiiS_iS_ --------------------------
	.section	.nv.shared._Z14computeSVValuePfS_iiiS_iS_,"aw",@nobits
	.sectionflags	@""
	.align	4
.nv.shared._Z14computeSVValuePfS_iiiS_iS_:
	.zero		1040


//--------------------- .nv.shared.reserved.0     --------------------------
	.section	.nv.shared.reserved.0,"aw",@nobits
	.weak		__nv_reservedSMEM_offset_0_alias
	.size		__nv_reservedSMEM_offset_0_alias, 0, 64
	.other		__nv_reservedSMEM_offset_0_alias,@"STO_CUDA_RESERVED_SHARED STV_DEFAULT"
__nv_reservedSMEM_offset_0_alias:
	.zero		0
	.zero		64


//--------------------- .nv.constant0._Z14computeSVValuePfS_iiiS_iS_ --------------------------
	.section	.nv.constant0._Z14computeSVValuePfS_iiiS_iS_,"a",@progbits
	.sectionflags	@""
	.align	4
.nv.constant0._Z14computeSVValuePfS_iiiS_iS_:
	.zero		952


//--------------------- SYMBOLS --------------------------

	.type		.nv.reservedSmem.offset0,@object
	.size		.nv.reservedSmem.offset0,0x4
	.type		.nv.reservedSmem.cap,@object
	.size		.nv.reservedSmem.cap,0x4
